//
// Generated by NVIDIA NVVM Compiler
//
// Compiler Build ID: CL-36424714
// Cuda compilation tools, release 13.0, V13.0.88
// Based on NVVM 20.0.0
//

.version 9.0
.target sm_100
.address_size 64

	// .globl	_Z14bad_divergencePfi

.visible .entry _Z14bad_divergencePfi(
	.param .u64 .ptr .align 1 _Z14bad_divergencePfi_param_0,
	.param .u32 _Z14bad_divergencePfi_param_1
)
{
	.reg .pred 	%p<5>;
	.reg .b32 	%r<7>;
	.reg .b32 	%f<18>;
	.reg .b64 	%rd<7>;

	ld.param.u64 	%rd2, [_Z14bad_divergencePfi_param_0];
	ld.param.u32 	%r2, [_Z14bad_divergencePfi_param_1];
	cvta.to.global.u64 	%rd1, %rd2;
	mov.u32 	%r3, %ctaid.x;
	mov.u32 	%r4, %ntid.x;
	mov.u32 	%r5, %tid.x;
	mad.lo.s32 	%r1, %r3, %r4, %r5;
	setp.ge.s32 	%p1, %r1, %r2;
	@%p1 bra 	$L__BB0_4;
	and.b32  	%r6, %r1, 1;
	setp.eq.b32 	%p2, %r6, 1;
	@%p2 bra 	$L__BB0_3;
	mul.wide.s32 	%rd5, %r1, 4;
	add.s64 	%rd6, %rd1, %rd5;
	ld.global.f32 	%f16, [%rd6];
	sqrt.rn.f32 	%f17, %f16;
	st.global.f32 	[%rd6], %f17;
	bra.uni 	$L__BB0_4;
$L__BB0_3:
	mul.wide.s32 	%rd3, %r1, 4;
	add.s64 	%rd4, %rd1, %rd3;
	ld.global.f32 	%f1, [%rd4];
	abs.f32 	%f2, %f1;
	lg2.approx.f32 	%f3, %f2;
	mul.f32 	%f4, %f3, 0fBF2AAAAB;
	ex2.approx.ftz.f32 	%f5, %f4;
	mul.f32 	%f6, %f2, %f5;
	neg.f32 	%f7, %f6;
	mul.f32 	%f8, %f5, %f7;
	fma.rn.f32 	%f9, %f6, %f8, 0f3F800000;
	mul.f32 	%f10, %f9, 0f3EAAAAAB;
	fma.rn.f32 	%f11, %f6, %f10, %f6;
	setp.lt.f32 	%p3, %f1, 0f00000000;
	neg.f32 	%f12, %f11;
	selp.f32 	%f13, %f12, %f11, %p3;
	add.f32 	%f14, %f1, %f1;
	setp.eq.f32 	%p4, %f14, %f1;
	selp.f32 	%f15, %f14, %f13, %p4;
	st.global.f32 	[%rd4], %f15;
$L__BB0_4:
	ret;

}


// ===== COMPILED SASS (sm_100) =====

	.target	sm_100

	.elftype	@"ET_EXEC"


//--------------------- .note.nv.tkinfo           --------------------------
	.section	.note.nv.tkinfo,"",@"SHT_NOTE"
	.sectionflags	@"SHF_NOTE_NV_TKINFO"
	.tkinfo
        /*0018*/ 	.word	0x00000002
        /*0030*/ 	.string	""
        /*0030*/ 	.string	"ptxas"
        /*0030*/ 	.string	"Cuda compilation tools, release 13.0, V13.0.88"
        /*0030*/ 	.string	"Build cuda_13.0.r13.0/compiler.36424714_0"
        /*0030*/ 	.string	"-arch sm_100 -m 64 "



//--------------------- .note.nv.cuinfo           --------------------------
	.section	.note.nv.cuinfo,"",@"SHT_NOTE"
	.sectionflags	@"SHF_NOTE_NV_CUINFO"
        /*0018*/ 	.short	0x0002
        /*001a*/ 	.short	0x0064
        /*001c*/ 	.short	0x0082
	.zero		2


//--------------------- .nv.info                  --------------------------
	.section	.nv.info,"",@"SHT_CUDA_INFO"
	.align	4


	//----- nvinfo : EIATTR_REGCOUNT
	.align		4
        /*0000*/ 	.byte	0x04, 0x2f
        /*0002*/ 	.short	(.L_1 - .L_0)
	.align		4
.L_0:
        /*0004*/ 	.word	index@(_Z14bad_divergencePfi)
        /*0008*/ 	.word	0x0000000c


	//----- nvinfo : EIATTR_FRAME_SIZE
	.align		4
.L_1:
        /*000c*/ 	.byte	0x04, 0x11
        /*000e*/ 	.short	(.L_3 - .L_2)
	.align		4
.L_2:
        /*0010*/ 	.word	index@($__internal_0_$__cuda_sm20_sqrt_rn_f32_slowpath)
        /*0014*/ 	.word	0x00000000


	//----- nvinfo : EIATTR_FRAME_SIZE
	.align		4
.L_3:
        /*0018*/ 	.byte	0x04, 0x11
        /*001a*/ 	.short	(.L_5 - .L_4)
	.align		4
.L_4:
        /*001c*/ 	.word	index@(_Z14bad_divergencePfi)
        /*0020*/ 	.word	0x00000000


	//----- nvinfo : EIATTR_MIN_STACK_SIZE
	.align		4
.L_5:
        /*0024*/ 	.byte	0x04, 0x12
        /*0026*/ 	.short	(.L_7 - .L_6)
	.align		4
.L_6:
        /*0028*/ 	.word	index@(_Z14bad_divergencePfi)
        /*002c*/ 	.word	0x00000000
.L_7:


//--------------------- .nv.compat                --------------------------
	.section	.nv.compat,"",@"SHT_CUDA_COMPAT_INFO"
	.align	4
        /*0000*/ 	.byte	0x02, 0x09, 0x00, 0x00, 0x02, 0x02, 0x01, 0x00, 0x02, 0x05, 0x05, 0x00, 0x03, 0x07, 0x01, 0x01
        /*0010*/ 	.byte	0x02, 0x03, 0x00, 0x00, 0x02, 0x06, 0x01, 0x00, 0x04, 0x0b, 0x08, 0x00, 0x01, 0x00, 0x00, 0x00
        /*0020*/ 	.byte	0x00, 0x00, 0x00, 0x00


//--------------------- .nv.info._Z14bad_divergencePfi --------------------------
	.section	.nv.info._Z14bad_divergencePfi,"",@"SHT_CUDA_INFO"
	.sectionflags	@""
	.align	4


	//----- nvinfo : EIATTR_CUDA_API_VERSION
	.align		4
        /*0000*/ 	.byte	0x04, 0x37
        /*0002*/ 	.short	(.L_9 - .L_8)
.L_8:
        /*0004*/ 	.word	0x00000082


	//----- nvinfo : EIATTR_KPARAM_INFO
	.align		4
.L_9:
        /*0008*/ 	.byte	0x04, 0x17
        /*000a*/ 	.short	(.L_11 - .L_10)
.L_10:
        /*000c*/ 	.word	0x00000000
        /*0010*/ 	.short	0x0001
        /*0012*/ 	.short	0x0008
        /*0014*/ 	.byte	0x00, 0xf0, 0x11, 0x00


	//----- nvinfo : EIATTR_KPARAM_INFO
	.align		4
.L_11:
        /*0018*/ 	.byte	0x04, 0x17
        /*001a*/ 	.short	(.L_13 - .L_12)
.L_12:
        /*001c*/ 	.word	0x00000000
        /*0020*/ 	.short	0x0000
        /*0022*/ 	.short	0x0000
        /*0024*/ 	.byte	0x00, 0xf5, 0x21, 0x00


	//----- nvinfo : EIATTR_SPARSE_MMA_MASK
	.align		4
.L_13:
        /*0028*/ 	.byte	0x03, 0x50
        /*002a*/ 	.short	0x0000


	//----- nvinfo : EIATTR_MAXREG_COUNT
	.align		4
        /*002c*/ 	.byte	0x03, 0x1b
        /*002e*/ 	.short	0x00ff


	//----- nvinfo : EIATTR_MERCURY_ISA_VERSION
	.align		4
        /*0030*/ 	.byte	0x03, 0x5f
        /*0032*/ 	.short	0x0101


	//----- nvinfo : EIATTR_VRC_CTA_INIT_COUNT
	.align		4
        /*0034*/ 	.byte	0x02, 0x4a
	.zero		1
	.zero		1


	//----- nvinfo : EIATTR_EXIT_INSTR_OFFSETS
	.align		4
        /*0038*/ 	.byte	0x04, 0x1c
        /*003a*/ 	.short	(.L_15 - .L_14)


	//   ....[0]....
.L_14:
        /*003c*/ 	.word	0x00000070


	//   ....[1]....
        /*0040*/ 	.word	0x000001e0


	//   ....[2]....
        /*0044*/ 	.word	0x00000330


	//----- nvinfo : EIATTR_CRS_STACK_SIZE
	.align		4
.L_15:
        /*0048*/ 	.byte	0x04, 0x1e
        /*004a*/ 	.short	(.L_17 - .L_16)
.L_16:
        /*004c*/ 	.word	0x00000000


	//----- nvinfo : EIATTR_CBANK_PARAM_SIZE
	.align		4
.L_17:
        /*0050*/ 	.byte	0x03, 0x19
        /*0052*/ 	.short	0x000c


	//----- nvinfo : EIATTR_PARAM_CBANK
	.align		4
        /*0054*/ 	.byte	0x04, 0x0a
        /*0056*/ 	.short	(.L_19 - .L_18)
	.align		4
.L_18:
        /*0058*/ 	.word	index@(.nv.constant0._Z14bad_divergencePfi)
        /*005c*/ 	.short	0x0380
        /*005e*/ 	.short	0x000c


	//----- nvinfo : EIATTR_SW_WAR
	.align		4
.L_19:
        /*0060*/ 	.byte	0x04, 0x36
        /*0062*/ 	.short	(.L_21 - .L_20)
.L_20:
        /*0064*/ 	.word	0x00000008
.L_21:


//--------------------- .nv.callgraph             --------------------------
	.section	.nv.callgraph,"",@"SHT_CUDA_CALLGRAPH"
	.align	4
	.sectionentsize	8
	.align		4
        /*0000*/ 	.word	0x00000000
	.align		4
        /*0004*/ 	.word	0xffffffff
	.align		4
        /*0008*/ 	.word	0x00000000
	.align		4
        /*000c*/ 	.word	0xfffffffe
	.align		4
        /*0010*/ 	.word	0x00000000
	.align		4
        /*0014*/ 	.word	0xfffffffd
	.align		4
        /*0018*/ 	.word	0x00000000
	.align		4
        /*001c*/ 	.word	0xfffffffc


//--------------------- .text._Z14bad_divergencePfi --------------------------
	.section	.text._Z14bad_divergencePfi,"ax",@progbits
	.align	128
        .global         _Z14bad_divergencePfi
        .type           _Z14bad_divergencePfi,@function
        .size           _Z14bad_divergencePfi,(.L_x_6 - _Z14bad_divergencePfi)
        .other          _Z14bad_divergencePfi,@"STO_CUDA_ENTRY STV_DEFAULT"
_Z14bad_divergencePfi:
.text._Z14bad_divergencePfi:
[----:B------:R-:W-:Y:S01]  /*0000*/  LDC R1, c[0x0][0x37c] ;  /* 0x0000df00ff017b82 */ /* 0x000fe20000000800 */
[----:B------:R-:W0:Y:S07]  /*0010*/  S2R R0, SR_TID.X ;  /* 0x0000000000007919 */ /* 0x000e2e0000002100 */
[----:B------:R-:W0:Y:S01]  /*0020*/  S2UR UR4, SR_CTAID.X ;  /* 0x00000000000479c3 */ /* 0x000e220000002500 */
[----:B------:R-:W1:Y:S07]  /*0030*/  LDCU UR5, c[0x0][0x388] ;  /* 0x00007100ff0577ac */ /* 0x000e6e0008000800 */
[----:B------:R-:W0:Y:S02]  /*0040*/  LDC R5, c[0x0][0x360] ;  /* 0x0000d800ff057b82 */ /* 0x000e240000000800 */
[----:B0-----:R-:W-:-:S05]  /*0050*/  IMAD R5, R5, UR4, R0 ;  /* 0x0000000405057c24 */ /* 0x001fca000f8e0200 */
[----:B-1----:R-:W-:-:S13]  /*0060*/  ISETP.GE.AND P0, PT, R5, UR5, PT ;  /* 0x0000000505007c0c */ /* 0x002fda000bf06270 */
[----:B------:R-:W-:Y:S05]  /*0070*/  @P0 EXIT ;  /* 0x000000000000094d */ /* 0x000fea0003800000 */
[----:B------:R-:W-:Y:S01]  /*0080*/  LOP3.LUT R0, R5, 0x1, RZ, 0xc0, !PT ;  /* 0x0000000105007812 */ /* 0x000fe200078ec0ff */
[----:B------:R-:W0:Y:S03]  /*0090*/  LDCU.64 UR4, c[0x0][0x358] ;  /* 0x00006b00ff0477ac */ /* 0x000e260008000a00 */
[----:B------:R-:W-:-:S13]  /*00a0*/  ISETP.NE.U32.AND P0, PT, R0, 0x1, PT ;  /* 0x000000010000780c */ /* 0x000fda0003f05070 */
[----:B------:R-:W-:Y:S05]  /*00b0*/  @!P0 BRA `(.L_x_0) ;  /* 0x00000000004c8947 */ /* 0x000fea0003800000 */
[----:B------:R-:W1:Y:S02]  /*00c0*/  LDC.64 R2, c[0x0][0x380] ;  /* 0x0000e000ff027b82 */ /* 0x000e640000000a00 */
[----:B-1----:R-:W-:-:S05]  /*00d0*/  IMAD.WIDE R2, R5, 0x4, R2 ;  /* 0x0000000405027825 */ /* 0x002fca00078e0202 */
[----:B0-----:R-:W2:Y:S01]  /*00e0*/  LDG.E R0, desc[UR4][R2.64] ;  /* 0x0000000402007981 */ /* 0x001ea2000c1e1900 */
[----:B------:R-:W-:Y:S01]  /*00f0*/  BSSY.RECONVERGENT B0, `(.L_x_1) ;  /* 0x000000d000007945 */ /* 0x000fe20003800200 */
[----:B--2---:R-:W-:Y:S01]  /*0100*/  IADD3 R4, PT, PT, R0, -0xd000000, RZ ;  /* 0xf300000000047810 */ /* 0x004fe20007ffe0ff */
[----:B------:R0:W1:Y:S03]  /*0110*/  MUFU.RSQ R5, R0 ;  /* 0x0000000000057308 */ /* 0x0000660000001400 */
[----:B------:R-:W-:-:S13]  /*0120*/  ISETP.GT.U32.AND P0, PT, R4, 0x727fffff, PT ;  /* 0x727fffff0400780c */ /* 0x000fda0003f04070 */
[----:B0-----:R-:W-:Y:S05]  /*0130*/  @!P0 BRA `(.L_x_2) ;  /* 0x0000000000108947 */ /* 0x001fea0003800000 */
[----:B------:R-:W-:-:S07]  /*0140*/  MOV R9, 0x160 ;  /* 0x0000016000097802 */ /* 0x000fce0000000f00 */
[----:B-1----:R-:W-:Y:S05]  /*0150*/  CALL.REL.NOINC `($__internal_0_$__cuda_sm20_sqrt_rn_f32_slowpath) ;  /* 0x0000000000787944 */ /* 0x002fea0003c00000 */
[----:B------:R-:W-:Y:S01]  /*0160*/  MOV R5, R0 ;  /* 0x0000000000057202 */ /* 0x000fe20000000f00 */
[----:B------:R-:W-:Y:S06]  /*0170*/  BRA `(.L_x_3) ;  /* 0x0000000000107947 */ /* 0x000fec0003800000 */
.L_x_2:
[----:B-1----:R-:W-:Y:S01]  /*0180*/  FMUL.FTZ R7, R0, R5 ;  /* 0x0000000500077220 */ /* 0x002fe20000410000 */
[----:B------:R-:W-:-:S03]  /*0190*/  FMUL.FTZ R5, R5, 0.5 ;  /* 0x3f00000005057820 */ /* 0x000fc60000410000 */
[----:B------:R-:W-:-:S04]  /*01a0*/  FFMA R0, -R7, R7, R0 ;  /* 0x0000000707007223 */ /* 0x000fc80000000100 */
[----:B------:R-:W-:-:S07]  /*01b0*/  FFMA R5, R0, R5, R7 ;  /* 0x0000000500057223 */ /* 0x000fce0000000007 */
.L_x_3:
[----:B------:R-:W-:Y:S05]  /*01c0*/  BSYNC.RECONVERGENT B0 ;  /* 0x0000000000007941 */ /* 0x000fea0003800200 */
.L_x_1:
[----:B------:R-:W-:Y:S01]  /*01d0*/  STG.E desc[UR4][R2.64], R5 ;  /* 0x0000000502007986 */ /* 0x000fe2000c101904 */
[----:B------:R-:W-:Y:S05]  /*01e0*/  EXIT ;  /* 0x000000000000794d */ /* 0x000fea0003800000 */
.L_x_0:
[----:B------:R-:W1:Y:S02]  /*01f0*/  LDC.64 R2, c[0x0][0x380] ;  /* 0x0000e000ff027b82 */ /* 0x000e640000000a00 */
[----:B-1----:R-:W-:-:S05]  /*0200*/  IMAD.WIDE R2, R5, 0x4, R2 ;  /* 0x0000000405027825 */ /* 0x002fca00078e0202 */
[----:B0-----:R-:W2:Y:S02]  /*0210*/  LDG.E R9, desc[UR4][R2.64] ;  /* 0x0000000402097981 */ /* 0x001ea4000c1e1900 */
[C---:B--2---:R-:W-:Y:S01]  /*0220*/  FMUL R0, |R9|.reuse, 16777216 ;  /* 0x4b80000009007820 */ /* 0x044fe20000400200 */
[C---:B------:R-:W-:Y:S01]  /*0230*/  FSETP.GEU.AND P0, PT, |R9|.reuse, 1.175494350822287508e-38, PT ;  /* 0x008000000900780b */ /* 0x040fe20003f0e200 */
[----:B------:R-:W-:-:S03]  /*0240*/  FADD R7, R9, R9 ;  /* 0x0000000909077221 */ /* 0x000fc60000000000 */
[-C--:B------:R-:W-:Y:S02]  /*0250*/  FSEL R0, R0, |R9|.reuse, !P0 ;  /* 0x4000000900007208 */ /* 0x080fe40004000000 */
[----:B------:R-:W-:Y:S02]  /*0260*/  FSETP.NEU.AND P1, PT, R7, R9, PT ;  /* 0x000000090700720b */ /* 0x000fe40003f2d000 */
[----:B------:R-:W0:Y:S05]  /*0270*/  MUFU.LG2 R4, R0 ;  /* 0x0000000000047308 */ /* 0x000e2a0000000c00 */
[----:B0-----:R-:W-:Y:S01]  /*0280*/  @!P0 FADD R4, R4, -24 ;  /* 0xc1c0000004048421 */ /* 0x001fe20000000000 */
[----:B------:R-:W-:-:S03]  /*0290*/  FSETP.GEU.AND P0, PT, R9, RZ, PT ;  /* 0x000000ff0900720b */ /* 0x000fc60003f0e000 */
[----:B------:R-:W-:-:S06]  /*02a0*/  FMUL R4, R4, -0.6666666865348815918 ;  /* 0xbf2aaaab04047820 */ /* 0x000fcc0000400000 */
[----:B------:R-:W0:Y:S02]  /*02b0*/  MUFU.EX2 R4, R4 ;  /* 0x0000000400047308 */ /* 0x000e240000000800 */
[----:B0-----:R-:W-:-:S04]  /*02c0*/  FMUL R5, R4, |R9| ;  /* 0x4000000904057220 */ /* 0x001fc80000400000 */
[----:B------:R-:W-:-:S04]  /*02d0*/  FMUL R6, R4, -R5 ;  /* 0x8000000504067220 */ /* 0x000fc80000400000 */
[----:B------:R-:W-:-:S04]  /*02e0*/  FFMA R6, R5, R6, 1 ;  /* 0x3f80000005067423 */ /* 0x000fc80000000006 */
[----:B------:R-:W-:-:S04]  /*02f0*/  FMUL R6, R6, 0.3333333432674407959 ;  /* 0x3eaaaaab06067820 */ /* 0x000fc80000400000 */
[----:B------:R-:W-:-:S05]  /*0300*/  FFMA R6, R5, R6, R5 ;  /* 0x0000000605067223 */ /* 0x000fca0000000005 */
[----:B------:R-:W-:-:S05]  /*0310*/  @P1 FSEL R7, -R6, R6, !P0 ;  /* 0x0000000606071208 */ /* 0x000fca0004000100 */
[----:B------:R-:W-:Y:S01]  /*0320*/  STG.E desc[UR4][R2.64], R7 ;  /* 0x0000000702007986 */ /* 0x000fe2000c101904 */
[----:B------:R-:W-:Y:S05]  /*0330*/  EXIT ;  /* 0x000000000000794d */ /* 0x000fea0003800000 */
        .weak           $__internal_0_$__cuda_sm20_sqrt_rn_f32_slowpath
        .type           $__internal_0_$__cuda_sm20_sqrt_rn_f32_slowpath,@function
        .size           $__internal_0_$__cuda_sm20_sqrt_rn_f32_slowpath,(.L_x_6 - $__internal_0_$__cuda_sm20_sqrt_rn_f32_slowpath)
$__internal_0_$__cuda_sm20_sqrt_rn_f32_slowpath:
[----:B------:R-:W-:-:S13]  /*0340*/  LOP3.LUT P0, RZ, R0, 0x7fffffff, RZ, 0xc0, !PT ;  /* 0x7fffffff00ff7812 */ /* 0x000fda000780c0ff */
[----:B------:R-:W-:Y:S01]  /*0350*/  @!P0 MOV R4, R0 ;  /* 0x0000000000048202 */ /* 0x000fe20000000f00 */
[----:B------:R-:W-:Y:S06]  /*0360*/  @!P0 BRA `(.L_x_4) ;  /* 0x0000000000408947 */ /* 0x000fec0003800000 */
[----:B------:R-:W-:-:S13]  /*0370*/  FSETP.GEU.FTZ.AND P0, PT, R0, RZ, PT ;  /* 0x000000ff0000720b */ /* 0x000fda0003f1e000 */
[----:B------:R-:W-:Y:S01]  /*0380*/  @!P0 MOV R4, 0x7fffffff ;  /* 0x7fffffff00048802 */ /* 0x000fe20000000f00 */
[----:B------:R-:W-:Y:S06]  /*0390*/  @!P0 BRA `(.L_x_4) ;  /* 0x0000000000348947 */ /* 0x000fec0003800000 */
[----:B------:R-:W-:-:S13]  /*03a0*/  FSETP.GTU.FTZ.AND P0, PT, |R0|, +INF , PT ;  /* 0x7f8000000000780b */ /* 0x000fda0003f1c200 */
[----:B------:R-:W-:Y:S01]  /*03b0*/  @P0 FADD.FTZ R4, R0, 1 ;  /* 0x3f80000000040421 */ /* 0x000fe20000010000 */
[----:B------:R-:W-:Y:S06]  /*03c0*/  @P0 BRA `(.L_x_4) ;  /* 0x0000000000280947 */ /* 0x000fec0003800000 */
[----:B------:R-:W-:-:S13]  /*03d0*/  FSETP.NEU.FTZ.AND P0, PT, |R0|, +INF , PT ;  /* 0x7f8000000000780b */ /* 0x000fda0003f1d200 */
[----:B------:R-:W-:-:S04]  /*03e0*/  @P0 FFMA R5, R0, 1.84467440737095516160e+19, RZ ;  /* 0x5f80000000050823 */ /* 0x000fc800000000ff */
[----:B------:R-:W0:Y:S02]  /*03f0*/  @P0 MUFU.RSQ R4, R5 ;  /* 0x0000000500040308 */ /* 0x000e240000001400 */
[----:B0-----:R-:W-:Y:S01]  /*0400*/  @P0 FMUL.FTZ R6, R5, R4 ;  /* 0x0000000405060220 */ /* 0x001fe20000410000 */
[----:B------:R-:W-:Y:S01]  /*0410*/  @P0 FMUL.FTZ R8, R4, 0.5 ;  /* 0x3f00000004080820 */ /* 0x000fe20000410000 */
[----:B------:R-:W-:Y:S02]  /*0420*/  @!P0 MOV R4, R0 ;  /* 0x0000000000048202 */ /* 0x000fe40000000f00 */
[----:B------:R-:W-:-:S04]  /*0430*/  @P0 FADD.FTZ R7, -R6, -RZ ;  /* 0x800000ff06070221 */ /* 0x000fc80000010100 */
[----:B------:R-:W-:-:S04]  /*0440*/  @P0 FFMA R7, R6, R7, R5 ;  /* 0x0000000706070223 */ /* 0x000fc80000000005 */
[----:B------:R-:W-:-:S04]  /*0450*/  @P0 FFMA R7, R7, R8, R6 ;  /* 0x0000000807070223 */ /* 0x000fc80000000006 */
[----:B------:R-:W-:-:S07]  /*0460*/  @P0 FMUL.FTZ R4, R7, 2.3283064365386962891e-10 ;  /* 0x2f80000007040820 */ /* 0x000fce0000410000 */
.L_x_4:
[----:B------:R-:W-:Y:S01]  /*0470*/  HFMA2 R5, -RZ, RZ, 0, 0 ;  /* 0x00000000ff057431 */ /* 0x000fe200000001ff */
[----:B------:R-:W-:Y:S02]  /*0480*/  MOV R0, R4 ;  /* 0x0000000400007202 */ /* 0x000fe40000000f00 */
[----:B------:R-:W-:-:S04]  /*0490*/  MOV R4, R9 ;  /* 0x0000000900047202 */ /* 0x000fc80000000f00 */
[----:B------:R-:W-:Y:S05]  /*04a0*/  RET.REL.NODEC R4 `(_Z14bad_divergencePfi) ;  /* 0xfffffff804d47950 */ /* 0x000fea0003c3ffff */
.L_x_5:
[----:B------:R-:W-:-:S00]  /*04b0*/  BRA `(.L_x_5) ;  /* 0xfffffffc00fc7947 */ /* 0x000fc0000383ffff */
[----:B------:R-:W-:-:S00]  /*04c0*/  NOP ;  /* 0x0000000000007918 */ /* 0x000fc00000000000 */
        /* <DEDUP_REMOVED lines=11> */
.L_x_6:


//--------------------- .nv.shared.reserved.0     --------------------------
	.section	.nv.shared.reserved.0,"aw",@nobits
	.weak		__nv_reservedSMEM_offset_0_alias
	.size		__nv_reservedSMEM_offset_0_alias, 0, 64
	.other		__nv_reservedSMEM_offset_0_alias,@"STO_CUDA_RESERVED_SHARED STV_DEFAULT"
__nv_reservedSMEM_offset_0_alias:
	.zero		0
	.zero		64


//--------------------- .nv.constant0._Z14bad_divergencePfi --------------------------
	.section	.nv.constant0._Z14bad_divergencePfi,"a",@progbits
	.sectionflags	@""
	.align	4
.nv.constant0._Z14bad_divergencePfi:
	.zero		908


//--------------------- SYMBOLS --------------------------

	.type		.nv.reservedSmem.offset0,@object
	.size		.nv.reservedSmem.offset0,0x4
